//
// Generated by NVIDIA NVVM Compiler
//
// Compiler Build ID: CL-36424714
// Cuda compilation tools, release 13.0, V13.0.88
// Based on NVVM 20.0.0
//

.version 9.0
.target sm_100
.address_size 64

	// .globl	_Z3dotPfS_S_j
// _ZZ3dotPfS_S_jE4temp has been demoted

.visible .entry _Z3dotPfS_S_j(
	.param .u64 .ptr .align 1 _Z3dotPfS_S_j_param_0,
	.param .u64 .ptr .align 1 _Z3dotPfS_S_j_param_1,
	.param .u64 .ptr .align 1 _Z3dotPfS_S_j_param_2,
	.param .u32 _Z3dotPfS_S_j_param_3
)
{
	.reg .pred 	%p<12>;
	.reg .b32 	%r<47>;
	.reg .b32 	%f<86>;
	.reg .b64 	%rd<12>;
	// demoted variable
	.shared .align 4 .b8 _ZZ3dotPfS_S_jE4temp[32];
	ld.param.u64 	%rd1, [_Z3dotPfS_S_j_param_0];
	ld.param.u64 	%rd2, [_Z3dotPfS_S_j_param_1];
	ld.param.u64 	%rd3, [_Z3dotPfS_S_j_param_2];
	ld.param.u32 	%r24, [_Z3dotPfS_S_j_param_3];
	mov.u32 	%r1, %ctaid.x;
	mov.u32 	%r2, %tid.x;
	shl.b32 	%r25, %r1, 3;
	add.s32 	%r3, %r25, %r2;
	setp.ge.u32 	%p1, %r3, %r24;
	@%p1 bra 	$L__BB0_2;
	cvta.to.global.u64 	%rd4, %rd1;
	cvta.to.global.u64 	%rd5, %rd2;
	mul.wide.u32 	%rd6, %r3, 4;
	add.s64 	%rd7, %rd4, %rd6;
	ld.global.f32 	%f14, [%rd7];
	add.s64 	%rd8, %rd5, %rd6;
	ld.global.f32 	%f15, [%rd8];
	mul.f32 	%f16, %f14, %f15;
	shl.b32 	%r26, %r2, 2;
	mov.u32 	%r27, _ZZ3dotPfS_S_jE4temp;
	add.s32 	%r28, %r27, %r26;
	st.shared.f32 	[%r28], %f16;
$L__BB0_2:
	setp.ne.s32 	%p2, %r2, 0;
	@%p2 bra 	$L__BB0_17;
	setp.eq.s32 	%p3, %r24, 0;
	mov.f32 	%f85, 0f00000000;
	@%p3 bra 	$L__BB0_16;
	and.b32  	%r4, %r24, 15;
	setp.lt.u32 	%p4, %r24, 16;
	mov.f32 	%f85, 0f00000000;
	mov.b32 	%r43, 0;
	@%p4 bra 	$L__BB0_7;
	and.b32  	%r43, %r24, -16;
	mov.u32 	%r31, _ZZ3dotPfS_S_jE4temp;
	add.s32 	%r40, %r31, 32;
	neg.s32 	%r41, %r43;
	mov.f32 	%f85, 0f00000000;
$L__BB0_6:
	.pragma "nounroll";
	ld.shared.f32 	%f21, [%r40+-32];
	add.f32 	%f22, %f85, %f21;
	ld.shared.f32 	%f23, [%r40+-28];
	add.f32 	%f24, %f22, %f23;
	ld.shared.f32 	%f25, [%r40+-24];
	add.f32 	%f26, %f24, %f25;
	ld.shared.f32 	%f27, [%r40+-20];
	add.f32 	%f28, %f26, %f27;
	ld.shared.f32 	%f29, [%r40+-16];
	add.f32 	%f30, %f28, %f29;
	ld.shared.f32 	%f31, [%r40+-12];
	add.f32 	%f32, %f30, %f31;
	ld.shared.f32 	%f33, [%r40+-8];
	add.f32 	%f34, %f32, %f33;
	ld.shared.f32 	%f35, [%r40+-4];
	add.f32 	%f36, %f34, %f35;
	ld.shared.f32 	%f37, [%r40];
	add.f32 	%f38, %f36, %f37;
	ld.shared.f32 	%f39, [%r40+4];
	add.f32 	%f40, %f38, %f39;
	ld.shared.f32 	%f41, [%r40+8];
	add.f32 	%f42, %f40, %f41;
	ld.shared.f32 	%f43, [%r40+12];
	add.f32 	%f44, %f42, %f43;
	ld.shared.f32 	%f45, [%r40+16];
	add.f32 	%f46, %f44, %f45;
	ld.shared.f32 	%f47, [%r40+20];
	add.f32 	%f48, %f46, %f47;
	ld.shared.f32 	%f49, [%r40+24];
	add.f32 	%f50, %f48, %f49;
	ld.shared.f32 	%f51, [%r40+28];
	add.f32 	%f85, %f50, %f51;
	add.s32 	%r41, %r41, 16;
	add.s32 	%r40, %r40, 64;
	setp.ne.s32 	%p5, %r41, 0;
	@%p5 bra 	$L__BB0_6;
$L__BB0_7:
	setp.eq.s32 	%p6, %r4, 0;
	@%p6 bra 	$L__BB0_16;
	and.b32  	%r12, %r24, 7;
	setp.lt.u32 	%p7, %r4, 8;
	@%p7 bra 	$L__BB0_10;
	shl.b32 	%r32, %r43, 2;
	mov.u32 	%r33, _ZZ3dotPfS_S_jE4temp;
	add.s32 	%r34, %r33, %r32;
	ld.shared.f32 	%f53, [%r34];
	add.f32 	%f54, %f85, %f53;
	ld.shared.f32 	%f55, [%r34+4];
	add.f32 	%f56, %f54, %f55;
	ld.shared.f32 	%f57, [%r34+8];
	add.f32 	%f58, %f56, %f57;
	ld.shared.f32 	%f59, [%r34+12];
	add.f32 	%f60, %f58, %f59;
	ld.shared.f32 	%f61, [%r34+16];
	add.f32 	%f62, %f60, %f61;
	ld.shared.f32 	%f63, [%r34+20];
	add.f32 	%f64, %f62, %f63;
	ld.shared.f32 	%f65, [%r34+24];
	add.f32 	%f66, %f64, %f65;
	ld.shared.f32 	%f67, [%r34+28];
	add.f32 	%f85, %f66, %f67;
	add.s32 	%r43, %r43, 8;
$L__BB0_10:
	setp.eq.s32 	%p8, %r12, 0;
	@%p8 bra 	$L__BB0_16;
	and.b32  	%r15, %r24, 3;
	setp.lt.u32 	%p9, %r12, 4;
	@%p9 bra 	$L__BB0_13;
	shl.b32 	%r35, %r43, 2;
	mov.u32 	%r36, _ZZ3dotPfS_S_jE4temp;
	add.s32 	%r37, %r36, %r35;
	ld.shared.f32 	%f69, [%r37];
	add.f32 	%f70, %f85, %f69;
	ld.shared.f32 	%f71, [%r37+4];
	add.f32 	%f72, %f70, %f71;
	ld.shared.f32 	%f73, [%r37+8];
	add.f32 	%f74, %f72, %f73;
	ld.shared.f32 	%f75, [%r37+12];
	add.f32 	%f85, %f74, %f75;
	add.s32 	%r43, %r43, 4;
$L__BB0_13:
	setp.eq.s32 	%p10, %r15, 0;
	@%p10 bra 	$L__BB0_16;
	shl.b32 	%r38, %r43, 2;
	mov.u32 	%r39, _ZZ3dotPfS_S_jE4temp;
	add.s32 	%r46, %r39, %r38;
	neg.s32 	%r45, %r15;
$L__BB0_15:
	.pragma "nounroll";
	ld.shared.f32 	%f76, [%r46];
	add.f32 	%f85, %f85, %f76;
	add.s32 	%r46, %r46, 4;
	add.s32 	%r45, %r45, 1;
	setp.ne.s32 	%p11, %r45, 0;
	@%p11 bra 	$L__BB0_15;
$L__BB0_16:
	cvta.to.global.u64 	%rd9, %rd3;
	mul.wide.u32 	%rd10, %r1, 4;
	add.s64 	%rd11, %rd9, %rd10;
	st.global.f32 	[%rd11], %f85;
$L__BB0_17:
	ret;

}


// ===== COMPILED SASS (sm_100) =====

	.target	sm_100

	.elftype	@"ET_EXEC"


//--------------------- .note.nv.tkinfo           --------------------------
	.section	.note.nv.tkinfo,"",@"SHT_NOTE"
	.sectionflags	@"SHF_NOTE_NV_TKINFO"
	.tkinfo
        /*0018*/ 	.word	0x00000002
        /*0030*/ 	.string	""
        /*0030*/ 	.string	"ptxas"
        /*0030*/ 	.string	"Cuda compilation tools, release 13.0, V13.0.88"
        /*0030*/ 	.string	"Build cuda_13.0.r13.0/compiler.36424714_0"
        /*0030*/ 	.string	"-arch sm_100 -m 64 "



//--------------------- .note.nv.cuinfo           --------------------------
	.section	.note.nv.cuinfo,"",@"SHT_NOTE"
	.sectionflags	@"SHF_NOTE_NV_CUINFO"
        /*0018*/ 	.short	0x0002
        /*001a*/ 	.short	0x0064
        /*001c*/ 	.short	0x0082
	.zero		2


//--------------------- .nv.info                  --------------------------
	.section	.nv.info,"",@"SHT_CUDA_INFO"
	.align	4


	//----- nvinfo : EIATTR_REGCOUNT
	.align		4
        /*0000*/ 	.byte	0x04, 0x2f
        /*0002*/ 	.short	(.L_1 - .L_0)
	.align		4
.L_0:
        /*0004*/ 	.word	index@(_Z3dotPfS_S_j)
        /*0008*/ 	.word	0x00000016


	//----- nvinfo : EIATTR_FRAME_SIZE
	.align		4
.L_1:
        /*000c*/ 	.byte	0x04, 0x11
        /*000e*/ 	.short	(.L_3 - .L_2)
	.align		4
.L_2:
        /*0010*/ 	.word	index@(_Z3dotPfS_S_j)
        /*0014*/ 	.word	0x00000000


	//----- nvinfo : EIATTR_MIN_STACK_SIZE
	.align		4
.L_3:
        /*0018*/ 	.byte	0x04, 0x12
        /*001a*/ 	.short	(.L_5 - .L_4)
	.align		4
.L_4:
        /*001c*/ 	.word	index@(_Z3dotPfS_S_j)
        /*0020*/ 	.word	0x00000000
.L_5:


//--------------------- .nv.compat                --------------------------
	.section	.nv.compat,"",@"SHT_CUDA_COMPAT_INFO"
	.align	4
        /*0000*/ 	.byte	0x02, 0x09, 0x00, 0x00, 0x02, 0x02, 0x01, 0x00, 0x02, 0x05, 0x05, 0x00, 0x03, 0x07, 0x01, 0x01
        /*0010*/ 	.byte	0x02, 0x03, 0x00, 0x00, 0x02, 0x06, 0x01, 0x00, 0x04, 0x0b, 0x08, 0x00, 0x09, 0x00, 0x00, 0x00
        /*0020*/ 	.byte	0x00, 0x00, 0x00, 0x00


//--------------------- .nv.info._Z3dotPfS_S_j    --------------------------
	.section	.nv.info._Z3dotPfS_S_j,"",@"SHT_CUDA_INFO"
	.sectionflags	@""
	.align	4


	//----- nvinfo : EIATTR_CUDA_API_VERSION
	.align		4
        /*0000*/ 	.byte	0x04, 0x37
        /*0002*/ 	.short	(.L_7 - .L_6)
.L_6:
        /*0004*/ 	.word	0x00000082


	//----- nvinfo : EIATTR_KPARAM_INFO
	.align		4
.L_7:
        /*0008*/ 	.byte	0x04, 0x17
        /*000a*/ 	.short	(.L_9 - .L_8)
.L_8:
        /*000c*/ 	.word	0x00000000
        /*0010*/ 	.short	0x0003
        /*0012*/ 	.short	0x0018
        /*0014*/ 	.byte	0x00, 0xf0, 0x11, 0x00


	//----- nvinfo : EIATTR_KPARAM_INFO
	.align		4
.L_9:
        /*0018*/ 	.byte	0x04, 0x17
        /*001a*/ 	.short	(.L_11 - .L_10)
.L_10:
        /*001c*/ 	.word	0x00000000
        /*0020*/ 	.short	0x0002
        /*0022*/ 	.short	0x0010
        /*0024*/ 	.byte	0x00, 0xf5, 0x21, 0x00


	//----- nvinfo : EIATTR_KPARAM_INFO
	.align		4
.L_11:
        /*0028*/ 	.byte	0x04, 0x17
        /*002a*/ 	.short	(.L_13 - .L_12)
.L_12:
        /*002c*/ 	.word	0x00000000
        /*0030*/ 	.short	0x0001
        /*0032*/ 	.short	0x0008
        /*0034*/ 	.byte	0x00, 0xf5, 0x21, 0x00


	//----- nvinfo : EIATTR_KPARAM_INFO
	.align		4
.L_13:
        /*0038*/ 	.byte	0x04, 0x17
        /*003a*/ 	.short	(.L_15 - .L_14)
.L_14:
        /*003c*/ 	.word	0x00000000
        /*0040*/ 	.short	0x0000
        /*0042*/ 	.short	0x0000
        /*0044*/ 	.byte	0x00, 0xf5, 0x21, 0x00


	//----- nvinfo : EIATTR_SPARSE_MMA_MASK
	.align		4
.L_15:
        /*0048*/ 	.byte	0x03, 0x50
        /*004a*/ 	.short	0x0000


	//----- nvinfo : EIATTR_MAXREG_COUNT
	.align		4
        /*004c*/ 	.byte	0x03, 0x1b
        /*004e*/ 	.short	0x00ff


	//----- nvinfo : EIATTR_MERCURY_ISA_VERSION
	.align		4
        /*0050*/ 	.byte	0x03, 0x5f
        /*0052*/ 	.short	0x0101


	//----- nvinfo : EIATTR_VRC_CTA_INIT_COUNT
	.align		4
        /*0054*/ 	.byte	0x02, 0x4a
	.zero		1
	.zero		1


	//----- nvinfo : EIATTR_EXIT_INSTR_OFFSETS
	.align		4
        /*0058*/ 	.byte	0x04, 0x1c
        /*005a*/ 	.short	(.L_17 - .L_16)


	//   ....[0]....
.L_16:
        /*005c*/ 	.word	0x00000170


	//   ....[1]....
        /*0060*/ 	.word	0x00000720


	//----- nvinfo : EIATTR_CRS_STACK_SIZE
	.align		4
.L_17:
        /*0064*/ 	.byte	0x04, 0x1e
        /*0066*/ 	.short	(.L_19 - .L_18)
.L_18:
        /*0068*/ 	.word	0x00000000


	//----- nvinfo : EIATTR_CBANK_PARAM_SIZE
	.align		4
.L_19:
        /*006c*/ 	.byte	0x03, 0x19
        /*006e*/ 	.short	0x001c


	//----- nvinfo : EIATTR_PARAM_CBANK
	.align		4
        /*0070*/ 	.byte	0x04, 0x0a
        /*0072*/ 	.short	(.L_21 - .L_20)
	.align		4
.L_20:
        /*0074*/ 	.word	index@(.nv.constant0._Z3dotPfS_S_j)
        /*0078*/ 	.short	0x0380
        /*007a*/ 	.short	0x001c


	//----- nvinfo : EIATTR_SW_WAR
	.align		4
.L_21:
        /*007c*/ 	.byte	0x04, 0x36
        /*007e*/ 	.short	(.L_23 - .L_22)
.L_22:
        /*0080*/ 	.word	0x00000008
.L_23:


//--------------------- .nv.callgraph             --------------------------
	.section	.nv.callgraph,"",@"SHT_CUDA_CALLGRAPH"
	.align	4
	.sectionentsize	8
	.align		4
        /*0000*/ 	.word	0x00000000
	.align		4
        /*0004*/ 	.word	0xffffffff
	.align		4
        /*0008*/ 	.word	0x00000000
	.align		4
        /*000c*/ 	.word	0xfffffffe
	.align		4
        /*0010*/ 	.word	0x00000000
	.align		4
        /*0014*/ 	.word	0xfffffffd
	.align		4
        /*0018*/ 	.word	0x00000000
	.align		4
        /*001c*/ 	.word	0xfffffffc


//--------------------- .text._Z3dotPfS_S_j       --------------------------
	.section	.text._Z3dotPfS_S_j,"ax",@progbits
	.align	128
        .global         _Z3dotPfS_S_j
        .type           _Z3dotPfS_S_j,@function
        .size           _Z3dotPfS_S_j,(.L_x_9 - _Z3dotPfS_S_j)
        .other          _Z3dotPfS_S_j,@"STO_CUDA_ENTRY STV_DEFAULT"
_Z3dotPfS_S_j:
.text._Z3dotPfS_S_j:
[----:B------:R-:W-:Y:S01]  /*0000*/  LDC R1, c[0x0][0x37c] ;  /* 0x0000df00ff017b82 */ /* 0x000fe20000000800 */
[----:B------:R-:W0:Y:S01]  /*0010*/  S2R R0, SR_CTAID.X ;  /* 0x0000000000007919 */ /* 0x000e220000002500 */
[----:B------:R-:W1:Y:S01]  /*0020*/  LDCU UR9, c[0x0][0x398] ;  /* 0x00007300ff0977ac */ /* 0x000e620008000800 */
[----:B------:R-:W-:Y:S01]  /*0030*/  BSSY.RECONVERGENT B0, `(.L_x_0) ;  /* 0x0000013000007945 */ /* 0x000fe20003800200 */
[----:B------:R-:W0:Y:S01]  /*0040*/  S2R R9, SR_TID.X ;  /* 0x0000000000097919 */ /* 0x000e220000002100 */
[----:B------:R-:W2:Y:S01]  /*0050*/  LDCU.64 UR10, c[0x0][0x358] ;  /* 0x00006b00ff0a77ac */ /* 0x000ea20008000a00 */
[----:B0-----:R-:W-:Y:S02]  /*0060*/  LEA R7, R0, R9, 0x3 ;  /* 0x0000000900077211 */ /* 0x001fe400078e18ff */
[----:B------:R-:W-:Y:S02]  /*0070*/  ISETP.NE.AND P1, PT, R9, RZ, PT ;  /* 0x000000ff0900720c */ /* 0x000fe40003f25270 */
[----:B-1----:R-:W-:-:S13]  /*0080*/  ISETP.GE.U32.AND P0, PT, R7, UR9, PT ;  /* 0x0000000907007c0c */ /* 0x002fda000bf06070 */
[----:B--2---:R-:W-:Y:S05]  /*0090*/  @P0 BRA `(.L_x_1) ;  /* 0x0000000000300947 */ /* 0x004fea0003800000 */
[----:B------:R-:W0:Y:S08]  /*00a0*/  LDC.64 R2, c[0x0][0x380] ;  /* 0x0000e000ff027b82 */ /* 0x000e300000000a00 */
[----:B------:R-:W1:Y:S01]  /*00b0*/  LDC.64 R4, c[0x0][0x388] ;  /* 0x0000e200ff047b82 */ /* 0x000e620000000a00 */
[----:B0-----:R-:W-:-:S06]  /*00c0*/  IMAD.WIDE.U32 R2, R7, 0x4, R2 ;  /* 0x0000000407027825 */ /* 0x001fcc00078e0002 */
[----:B------:R-:W2:Y:S01]  /*00d0*/  LDG.E R2, desc[UR10][R2.64] ;  /* 0x0000000a02027981 */ /* 0x000ea2000c1e1900 */
[----:B-1----:R-:W-:-:S06]  /*00e0*/  IMAD.WIDE.U32 R4, R7, 0x4, R4 ;  /* 0x0000000407047825 */ /* 0x002fcc00078e0004 */
[----:B------:R-:W2:Y:S01]  /*00f0*/  LDG.E R5, desc[UR10][R4.64] ;  /* 0x0000000a04057981 */ /* 0x000ea2000c1e1900 */
[----:B------:R-:W0:Y:S01]  /*0100*/  S2UR UR5, SR_CgaCtaId ;  /* 0x00000000000579c3 */ /* 0x000e220000008800 */
[----:B------:R-:W-:Y:S02]  /*0110*/  UMOV UR4, 0x400 ;  /* 0x0000040000047882 */ /* 0x000fe40000000000 */
[----:B0-----:R-:W-:-:S06]  /*0120*/  ULEA UR4, UR5, UR4, 0x18 ;  /* 0x0000000405047291 */ /* 0x001fcc000f8ec0ff */
[----:B------:R-:W-:Y:S01]  /*0130*/  LEA R7, R9, UR4, 0x2 ;  /* 0x0000000409077c11 */ /* 0x000fe2000f8e10ff */
[----:B--2---:R-:W-:-:S05]  /*0140*/  FMUL R6, R2, R5 ;  /* 0x0000000502067220 */ /* 0x004fca0000400000 */
[----:B------:R0:W-:Y:S02]  /*0150*/  STS [R7], R6 ;  /* 0x0000000607007388 */ /* 0x0001e40000000800 */
.L_x_1:
[----:B------:R-:W-:Y:S05]  /*0160*/  BSYNC.RECONVERGENT B0 ;  /* 0x0000000000007941 */ /* 0x000fea0003800200 */
.L_x_0:
[----:B------:R-:W-:Y:S05]  /*0170*/  @P1 EXIT ;  /* 0x000000000000194d */ /* 0x000fea0003800000 */
[----:B------:R-:W-:Y:S01]  /*0180*/  UISETP.NE.AND UP0, UPT, UR9, URZ, UPT ;  /* 0x000000ff0900728c */ /* 0x000fe2000bf05270 */
[----:B------:R-:W-:-:S08]  /*0190*/  HFMA2 R19, -RZ, RZ, 0, 0 ;  /* 0x00000000ff137431 */ /* 0x000fd000000001ff */
[----:B------:R-:W-:Y:S05]  /*01a0*/  BRA.U !UP0, `(.L_x_2) ;  /* 0x0000000508507547 */ /* 0x000fea000b800000 */
[----:B------:R-:W-:Y:S01]  /*01b0*/  UISETP.GE.U32.AND UP1, UPT, UR9, 0x10, UPT ;  /* 0x000000100900788c */ /* 0x000fe2000bf26070 */
[----:B------:R-:W-:Y:S01]  /*01c0*/  MOV R19, RZ ;  /* 0x000000ff00137202 */ /* 0x000fe20000000f00 */
[----:B------:R-:W-:Y:S01]  /*01d0*/  ULOP3.LUT UR7, UR9, 0xf, URZ, 0xc0, !UPT ;  /* 0x0000000f09077892 */ /* 0x000fe2000f8ec0ff */
[----:B------:R-:W-:-:S03]  /*01e0*/  UMOV UR4, URZ ;  /* 0x000000ff00047c82 */ /* 0x000fc60008000000 */
[----:B------:R-:W-:-:S03]  /*01f0*/  UISETP.NE.AND UP0, UPT, UR7, URZ, UPT ;  /* 0x000000ff0700728c */ /* 0x000fc6000bf05270 */
[----:B------:R-:W-:Y:S08]  /*0200*/  BRA.U !UP1, `(.L_x_3) ;  /* 0x00000001097c7547 */ /* 0x000ff0000b800000 */
[----:B------:R-:W1:Y:S01]  /*0210*/  S2UR UR6, SR_CgaCtaId ;  /* 0x00000000000679c3 */ /* 0x000e620000008800 */
[----:B------:R-:W-:Y:S01]  /*0220*/  UMOV UR5, 0x400 ;  /* 0x0000040000057882 */ /* 0x000fe20000000000 */
[----:B------:R-:W-:Y:S01]  /*0230*/  ULOP3.LUT UR4, UR9, 0xfffffff0, URZ, 0xc0, !UPT ;  /* 0xfffffff009047892 */ /* 0x000fe2000f8ec0ff */
[----:B------:R-:W-:Y:S01]  /*0240*/  MOV R19, RZ ;  /* 0x000000ff00137202 */ /* 0x000fe20000000f00 */
[----:B-1----:R-:W-:Y:S02]  /*0250*/  ULEA UR5, UR6, UR5, 0x18 ;  /* 0x0000000506057291 */ /* 0x002fe4000f8ec0ff */
[----:B------:R-:W-:Y:S02]  /*0260*/  UIADD3 UR6, UPT, UPT, -UR4, URZ, URZ ;  /* 0x000000ff04067290 */ /* 0x000fe4000fffe1ff */
[----:B------:R-:W-:-:S12]  /*0270*/  UIADD3 UR5, UPT, UPT, UR5, 0x20, URZ ;  /* 0x0000002005057890 */ /* 0x000fd8000fffe0ff */
.L_x_4:
[----:B------:R-:W1:Y:S01]  /*0280*/  LDS.128 R12, [UR5+-0x20] ;  /* 0xffffe005ff0c7984 */ /* 0x000e620008000c00 */
[----:B------:R-:W-:-:S03]  /*0290*/  UIADD3 UR6, UPT, UPT, UR6, 0x10, URZ ;  /* 0x0000001006067890 */ /* 0x000fc6000fffe0ff */
[----:B------:R-:W2:Y:S01]  /*02a0*/  LDS.128 R8, [UR5+-0x10] ;  /* 0xfffff005ff087984 */ /* 0x000ea20008000c00 */
[----:B------:R-:W-:-:S03]  /*02b0*/  UISETP.NE.AND UP1, UPT, UR6, URZ, UPT ;  /* 0x000000ff0600728c */ /* 0x000fc6000bf25270 */
[----:B0-----:R-:W0:Y:S01]  /*02c0*/  LDS.128 R4, [UR5] ;  /* 0x00000005ff047984 */ /* 0x001e220008000c00 */
[----:B-1----:R-:W-:-:S03]  /*02d0*/  FADD R12, R12, R19 ;  /* 0x000000130c0c7221 */ /* 0x002fc60000000000 */
[----:B------:R-:W1:Y:S01]  /*02e0*/  LDS.128 R16, [UR5+0x10] ;  /* 0x00001005ff107984 */ /* 0x000e620008000c00 */
[----:B------:R-:W-:Y:S01]  /*02f0*/  UIADD3 UR5, UPT, UPT, UR5, 0x40, URZ ;  /* 0x0000004005057890 */ /* 0x000fe2000fffe0ff */
[----:B------:R-:W-:-:S04]  /*0300*/  FADD R13, R12, R13 ;  /* 0x0000000d0c0d7221 */ /* 0x000fc80000000000 */
[----:B------:R-:W-:-:S04]  /*0310*/  FADD R14, R13, R14 ;  /* 0x0000000e0d0e7221 */ /* 0x000fc80000000000 */
[----:B------:R-:W-:-:S04]  /*0320*/  FADD R15, R14, R15 ;  /* 0x0000000f0e0f7221 */ /* 0x000fc80000000000 */
[----:B--2---:R-:W-:-:S04]  /*0330*/  FADD R8, R15, R8 ;  /* 0x000000080f087221 */ /* 0x004fc80000000000 */
[----:B------:R-:W-:-:S04]  /*0340*/  FADD R9, R8, R9 ;  /* 0x0000000908097221 */ /* 0x000fc80000000000 */
[----:B------:R-:W-:-:S04]  /*0350*/  FADD R10, R9, R10 ;  /* 0x0000000a090a7221 */ /* 0x000fc80000000000 */
[----:B------:R-:W-:-:S04]  /*0360*/  FADD R11, R10, R11 ;  /* 0x0000000b0a0b7221 */ /* 0x000fc80000000000 */
[----:B0-----:R-:W-:-:S04]  /*0370*/  FADD R4, R11, R4 ;  /* 0x000000040b047221 */ /* 0x001fc80000000000 */
[----:B------:R-:W-:-:S04]  /*0380*/  FADD R5, R4, R5 ;  /* 0x0000000504057221 */ /* 0x000fc80000000000 */
[----:B------:R-:W-:-:S04]  /*0390*/  FADD R6, R5, R6 ;  /* 0x0000000605067221 */ /* 0x000fc80000000000 */
[----:B------:R-:W-:-:S04]  /*03a0*/  FADD R7, R6, R7 ;  /* 0x0000000706077221 */ /* 0x000fc80000000000 */
[----:B-1----:R-:W-:-:S04]  /*03b0*/  FADD R16, R7, R16 ;  /* 0x0000001007107221 */ /* 0x002fc80000000000 */
[----:B------:R-:W-:-:S04]  /*03c0*/  FADD R17, R16, R17 ;  /* 0x0000001110117221 */ /* 0x000fc80000000000 */
[----:B------:R-:W-:-:S04]  /*03d0*/  FADD R18, R17, R18 ;  /* 0x0000001211127221 */ /* 0x000fc80000000000 */
[----:B------:R-:W-:Y:S01]  /*03e0*/  FADD R19, R18, R19 ;  /* 0x0000001312137221 */ /* 0x000fe20000000000 */
[----:B------:R-:W-:Y:S06]  /*03f0*/  BRA.U UP1, `(.L_x_4) ;  /* 0xfffffffd01a07547 */ /* 0x000fec000b83ffff */
.L_x_3:
[----:B------:R-:W-:Y:S05]  /*0400*/  BRA.U !UP0, `(.L_x_2) ;  /* 0x0000000108b87547 */ /* 0x000fea000b800000 */
[----:B------:R-:W-:Y:S02]  /*0410*/  UISETP.GE.U32.AND UP0, UPT, UR7, 0x8, UPT ;  /* 0x000000080700788c */ /* 0x000fe4000bf06070 */
[----:B------:R-:W-:-:S04]  /*0420*/  ULOP3.LUT UR8, UR9, 0x7, URZ, 0xc0, !UPT ;  /* 0x0000000709087892 */ /* 0x000fc8000f8ec0ff */
[----:B------:R-:W-:-:S03]  /*0430*/  UISETP.NE.AND UP1, UPT, UR8, URZ, UPT ;  /* 0x000000ff0800728c */ /* 0x000fc6000bf25270 */
[----:B------:R-:W-:Y:S08]  /*0440*/  BRA.U !UP0, `(.L_x_5) ;  /* 0x00000001083c7547 */ /* 0x000ff0000b800000 */
[----:B------:R-:W1:Y:S01]  /*0450*/  S2UR UR6, SR_CgaCtaId ;  /* 0x00000000000679c3 */ /* 0x000e620000008800 */
[----:B------:R-:W-:Y:S02]  /*0460*/  UMOV UR5, 0x400 ;  /* 0x0000040000057882 */ /* 0x000fe40000000000 */
[----:B-1----:R-:W-:-:S04]  /*0470*/  ULEA UR5, UR6, UR5, 0x18 ;  /* 0x0000000506057291 */ /* 0x002fc8000f8ec0ff */
[----:B------:R-:W-:Y:S02]  /*0480*/  ULEA UR5, UR4, UR5, 0x2 ;  /* 0x0000000504057291 */ /* 0x000fe4000f8e10ff */
[----:B------:R-:W-:-:S07]  /*0490*/  UIADD3 UR4, UPT, UPT, UR4, 0x8, URZ ;  /* 0x0000000804047890 */ /* 0x000fce000fffe0ff */
[----:B------:R-:W1:Y:S04]  /*04a0*/  LDS.128 R8, [UR5] ;  /* 0x00000005ff087984 */ /* 0x000e680008000c00 */
[----:B0-----:R-:W0:Y:S01]  /*04b0*/  LDS.128 R4, [UR5+0x10] ;  /* 0x00001005ff047984 */ /* 0x001e220008000c00 */
[----:B-1----:R-:W-:-:S04]  /*04c0*/  FADD R8, R19, R8 ;  /* 0x0000000813087221 */ /* 0x002fc80000000000 */
[----:B------:R-:W-:-:S04]  /*04d0*/  FADD R9, R8, R9 ;  /* 0x0000000908097221 */ /* 0x000fc80000000000 */
[----:B------:R-:W-:-:S04]  /*04e0*/  FADD R10, R9, R10 ;  /* 0x0000000a090a7221 */ /* 0x000fc80000000000 */
[----:B------:R-:W-:-:S04]  /*04f0*/  FADD R11, R10, R11 ;  /* 0x0000000b0a0b7221 */ /* 0x000fc80000000000 */
[----:B0-----:R-:W-:-:S04]  /*0500*/  FADD R4, R11, R4 ;  /* 0x000000040b047221 */ /* 0x001fc80000000000 */
[----:B------:R-:W-:-:S04]  /*0510*/  FADD R5, R4, R5 ;  /* 0x0000000504057221 */ /* 0x000fc80000000000 */
[----:B------:R-:W-:-:S04]  /*0520*/  FADD R6, R5, R6 ;  /* 0x0000000605067221 */ /* 0x000fc80000000000 */
[----:B------:R-:W-:-:S07]  /*0530*/  FADD R19, R6, R7 ;  /* 0x0000000706137221 */ /* 0x000fce0000000000 */
.L_x_5:
        /* <DEDUP_REMOVED lines=10> */
[----:B0-----:R-:W0:Y:S02]  /*05e0*/  LDS.128 R4, [UR6] ;  /* 0x00000006ff047984 */ /* 0x001e240008000c00 */
[----:B0-----:R-:W-:-:S04]  /*05f0*/  FADD R4, R19, R4 ;  /* 0x0000000413047221 */ /* 0x001fc80000000000 */
[----:B------:R-:W-:-:S04]  /*0600*/  FADD R5, R4, R5 ;  /* 0x0000000504057221 */ /* 0x000fc80000000000 */
[----:B------:R-:W-:-:S04]  /*0610*/  FADD R6, R5, R6 ;  /* 0x0000000605067221 */ /* 0x000fc80000000000 */
[----:B------:R-:W-:-:S07]  /*0620*/  FADD R19, R6, R7 ;  /* 0x0000000706137221 */ /* 0x000fce0000000000 */
.L_x_6:
[----:B------:R-:W-:Y:S05]  /*0630*/  BRA.U !UP1, `(.L_x_2) ;  /* 0x00000001092c7547 */ /* 0x000fea000b800000 */
[----:B------:R-:W1:Y:S01]  /*0640*/  S2UR UR7, SR_CgaCtaId ;  /* 0x00000000000779c3 */ /* 0x000e620000008800 */
[----:B------:R-:W-:Y:S01]  /*0650*/  UMOV UR6, 0x400 ;  /* 0x0000040000067882 */ /* 0x000fe20000000000 */
[----:B------:R-:W-:Y:S02]  /*0660*/  UIADD3 UR5, UPT, UPT, -UR5, URZ, URZ ;  /* 0x000000ff05057290 */ /* 0x000fe4000fffe1ff */
[----:B-1----:R-:W-:-:S04]  /*0670*/  ULEA UR6, UR7, UR6, 0x18 ;  /* 0x0000000607067291 */ /* 0x002fc8000f8ec0ff */
[----:B------:R-:W-:-:S12]  /*0680*/  ULEA UR4, UR4, UR6, 0x2 ;  /* 0x0000000604047291 */ /* 0x000fd8000f8e10ff */
.L_x_7:
[----:B------:R-:W1:Y:S01]  /*0690*/  LDS R2, [UR4] ;  /* 0x00000004ff027984 */ /* 0x000e620008000800 */
[----:B------:R-:W-:Y:S02]  /*06a0*/  UIADD3 UR5, UPT, UPT, UR5, 0x1, URZ ;  /* 0x0000000105057890 */ /* 0x000fe4000fffe0ff */
[----:B------:R-:W-:Y:S02]  /*06b0*/  UIADD3 UR4, UPT, UPT, UR4, 0x4, URZ ;  /* 0x0000000404047890 */ /* 0x000fe4000fffe0ff */
[----:B------:R-:W-:Y:S01]  /*06c0*/  UISETP.NE.AND UP0, UPT, UR5, URZ, UPT ;  /* 0x000000ff0500728c */ /* 0x000fe2000bf05270 */
[----:B-1----:R-:W-:-:S08]  /*06d0*/  FADD R19, R2, R19 ;  /* 0x0000001302137221 */ /* 0x002fd00000000000 */
[----:B------:R-:W-:Y:S05]  /*06e0*/  BRA.U UP0, `(.L_x_7) ;  /* 0xfffffffd00e87547 */ /* 0x000fea000b83ffff */
.L_x_2:
[----:B------:R-:W1:Y:S02]  /*06f0*/  LDC.64 R2, c[0x0][0x390] ;  /* 0x0000e400ff027b82 */ /* 0x000e640000000a00 */
[----:B-1----:R-:W-:-:S05]  /*0700*/  IMAD.WIDE.U32 R2, R0, 0x4, R2 ;  /* 0x0000000400027825 */ /* 0x002fca00078e0002 */
[----:B------:R-:W-:Y:S01]  /*0710*/  STG.E desc[UR10][R2.64], R19 ;  /* 0x0000001302007986 */ /* 0x000fe2000c10190a */
[----:B------:R-:W-:Y:S05]  /*0720*/  EXIT ;  /* 0x000000000000794d */ /* 0x000fea0003800000 */
.L_x_8:
[----:B------:R-:W-:-:S00]  /*0730*/  BRA `(.L_x_8) ;  /* 0xfffffffc00fc7947 */ /* 0x000fc0000383ffff */
[----:B------:R-:W-:-:S00]  /*0740*/  NOP ;  /* 0x0000000000007918 */ /* 0x000fc00000000000 */
        /* <DEDUP_REMOVED lines=11> */
.L_x_9:


//--------------------- .nv.shared._Z3dotPfS_S_j  --------------------------
	.section	.nv.shared._Z3dotPfS_S_j,"aw",@nobits
	.sectionflags	@""
	.align	4
.nv.shared._Z3dotPfS_S_j:
	.zero		1056


//--------------------- .nv.shared.reserved.0     --------------------------
	.section	.nv.shared.reserved.0,"aw",@nobits
	.weak		__nv_reservedSMEM_offset_0_alias
	.size		__nv_reservedSMEM_offset_0_alias, 0, 64
	.other		__nv_reservedSMEM_offset_0_alias,@"STO_CUDA_RESERVED_SHARED STV_DEFAULT"
__nv_reservedSMEM_offset_0_alias:
	.zero		0
	.zero		64


//--------------------- .nv.constant0._Z3dotPfS_S_j --------------------------
	.section	.nv.constant0._Z3dotPfS_S_j,"a",@progbits
	.sectionflags	@""
	.align	4
.nv.constant0._Z3dotPfS_S_j:
	.zero		924


//--------------------- SYMBOLS --------------------------

	.type		.nv.reservedSmem.offset0,@object
	.size		.nv.reservedSmem.offset0,0x4
	.type		.nv.reservedSmem.cap,@object
	.size		.nv.reservedSmem.cap,0x4
